//
// Generated by NVIDIA NVVM Compiler
//
// Compiler Build ID: CL-36424714
// Cuda compilation tools, release 13.0, V13.0.88
// Based on NVVM 20.0.0
//

.version 9.0
.target sm_100
.address_size 64

	// .globl	_Z3addPfS_S_m

.visible .entry _Z3addPfS_S_m(
	.param .u64 .ptr .align 1 _Z3addPfS_S_m_param_0,
	.param .u64 .ptr .align 1 _Z3addPfS_S_m_param_1,
	.param .u64 .ptr .align 1 _Z3addPfS_S_m_param_2,
	.param .u64 _Z3addPfS_S_m_param_3
)
{
	.reg .pred 	%p<3>;
	.reg .b32 	%r<7>;
	.reg .b32 	%f<4>;
	.reg .b64 	%rd<17>;

	ld.param.u64 	%rd8, [_Z3addPfS_S_m_param_0];
	ld.param.u64 	%rd9, [_Z3addPfS_S_m_param_1];
	ld.param.u64 	%rd10, [_Z3addPfS_S_m_param_2];
	ld.param.u64 	%rd11, [_Z3addPfS_S_m_param_3];
	mov.u32 	%r2, %ctaid.x;
	mov.u32 	%r1, %ntid.x;
	mov.u32 	%r3, %tid.x;
	mad.lo.s32 	%r4, %r2, %r1, %r3;
	cvt.s64.s32 	%rd16, %r4;
	setp.le.u64 	%p1, %rd11, %rd16;
	@%p1 bra 	$L__BB0_3;
	mov.u32 	%r5, %nctaid.x;
	mul.lo.s32 	%r6, %r1, %r5;
	cvt.u64.u32 	%rd2, %r6;
	cvta.to.global.u64 	%rd3, %rd8;
	cvta.to.global.u64 	%rd4, %rd9;
	cvta.to.global.u64 	%rd5, %rd10;
$L__BB0_2:
	shl.b64 	%rd12, %rd16, 2;
	add.s64 	%rd13, %rd3, %rd12;
	ld.global.f32 	%f1, [%rd13];
	add.s64 	%rd14, %rd4, %rd12;
	ld.global.f32 	%f2, [%rd14];
	add.f32 	%f3, %f1, %f2;
	add.s64 	%rd15, %rd5, %rd12;
	st.global.f32 	[%rd15], %f3;
	add.s64 	%rd16, %rd16, %rd2;
	setp.lt.u64 	%p2, %rd16, %rd11;
	@%p2 bra 	$L__BB0_2;
$L__BB0_3:
	ret;

}
	// .globl	_Z4fillPffm
.visible .entry _Z4fillPffm(
	.param .u64 .ptr .align 1 _Z4fillPffm_param_0,
	.param .f32 _Z4fillPffm_param_1,
	.param .u64 _Z4fillPffm_param_2
)
{
	.reg .pred 	%p<3>;
	.reg .b32 	%r<7>;
	.reg .b32 	%f<2>;
	.reg .b64 	%rd<11>;

	ld.param.u64 	%rd6, [_Z4fillPffm_param_0];
	ld.param.f32 	%f1, [_Z4fillPffm_param_1];
	ld.param.u64 	%rd7, [_Z4fillPffm_param_2];
	mov.u32 	%r2, %ctaid.x;
	mov.u32 	%r1, %ntid.x;
	mov.u32 	%r3, %tid.x;
	mad.lo.s32 	%r4, %r2, %r1, %r3;
	cvt.s64.s32 	%rd10, %r4;
	setp.le.u64 	%p1, %rd7, %rd10;
	@%p1 bra 	$L__BB1_3;
	mov.u32 	%r5, %nctaid.x;
	mul.lo.s32 	%r6, %r1, %r5;
	cvt.u64.u32 	%rd2, %r6;
	cvta.to.global.u64 	%rd3, %rd6;
$L__BB1_2:
	shl.b64 	%rd8, %rd10, 2;
	add.s64 	%rd9, %rd3, %rd8;
	st.global.f32 	[%rd9], %f1;
	add.s64 	%rd10, %rd10, %rd2;
	setp.lt.u64 	%p2, %rd10, %rd7;
	@%p2 bra 	$L__BB1_2;
$L__BB1_3:
	ret;

}


// ===== COMPILED SASS (sm_100) =====

	.target	sm_100

	.elftype	@"ET_EXEC"


//--------------------- .note.nv.tkinfo           --------------------------
	.section	.note.nv.tkinfo,"",@"SHT_NOTE"
	.sectionflags	@"SHF_NOTE_NV_TKINFO"
	.tkinfo
        /*0018*/ 	.word	0x00000002
        /*0030*/ 	.string	""
        /*0030*/ 	.string	"ptxas"
        /*0030*/ 	.string	"Cuda compilation tools, release 13.0, V13.0.88"
        /*0030*/ 	.string	"Build cuda_13.0.r13.0/compiler.36424714_0"
        /*0030*/ 	.string	"-arch sm_100 -m 64 "



//--------------------- .note.nv.cuinfo           --------------------------
	.section	.note.nv.cuinfo,"",@"SHT_NOTE"
	.sectionflags	@"SHF_NOTE_NV_CUINFO"
        /*0018*/ 	.short	0x0002
        /*001a*/ 	.short	0x0064
        /*001c*/ 	.short	0x0082
	.zero		2


//--------------------- .nv.info                  --------------------------
	.section	.nv.info,"",@"SHT_CUDA_INFO"
	.align	4


	//----- nvinfo : EIATTR_REGCOUNT
	.align		4
        /*0000*/ 	.byte	0x04, 0x2f
        /*0002*/ 	.short	(.L_1 - .L_0)
	.align		4
.L_0:
        /*0004*/ 	.word	index@(_Z3addPfS_S_m)
        /*0008*/ 	.word	0x0000000e


	//----- nvinfo : EIATTR_FRAME_SIZE
	.align		4
.L_1:
        /*000c*/ 	.byte	0x04, 0x11
        /*000e*/ 	.short	(.L_3 - .L_2)
	.align		4
.L_2:
        /*0010*/ 	.word	index@(_Z3addPfS_S_m)
        /*0014*/ 	.word	0x00000000


	//----- nvinfo : EIATTR_REGCOUNT
	.align		4
.L_3:
        /*0018*/ 	.byte	0x04, 0x2f
        /*001a*/ 	.short	(.L_5 - .L_4)
	.align		4
.L_4:
        /*001c*/ 	.word	index@(_Z4fillPffm)
        /*0020*/ 	.word	0x0000000a


	//----- nvinfo : EIATTR_FRAME_SIZE
	.align		4
.L_5:
        /*0024*/ 	.byte	0x04, 0x11
        /*0026*/ 	.short	(.L_7 - .L_6)
	.align		4
.L_6:
        /*0028*/ 	.word	index@(_Z4fillPffm)
        /*002c*/ 	.word	0x00000000


	//----- nvinfo : EIATTR_MIN_STACK_SIZE
	.align		4
.L_7:
        /*0030*/ 	.byte	0x04, 0x12
        /*0032*/ 	.short	(.L_9 - .L_8)
	.align		4
.L_8:
        /*0034*/ 	.word	index@(_Z4fillPffm)
        /*0038*/ 	.word	0x00000000


	//----- nvinfo : EIATTR_MIN_STACK_SIZE
	.align		4
.L_9:
        /*003c*/ 	.byte	0x04, 0x12
        /*003e*/ 	.short	(.L_11 - .L_10)
	.align		4
.L_10:
        /*0040*/ 	.word	index@(_Z3addPfS_S_m)
        /*0044*/ 	.word	0x00000000
.L_11:


//--------------------- .nv.compat                --------------------------
	.section	.nv.compat,"",@"SHT_CUDA_COMPAT_INFO"
	.align	4
        /*0000*/ 	.byte	0x02, 0x09, 0x00, 0x00, 0x02, 0x02, 0x01, 0x00, 0x02, 0x05, 0x05, 0x00, 0x03, 0x07, 0x01, 0x01
        /*0010*/ 	.byte	0x02, 0x03, 0x00, 0x00, 0x02, 0x06, 0x01, 0x00, 0x04, 0x0b, 0x08, 0x00, 0x09, 0x00, 0x00, 0x00
        /*0020*/ 	.byte	0x00, 0x00, 0x00, 0x00


//--------------------- .nv.info._Z4fillPffm      --------------------------
	.section	.nv.info._Z4fillPffm,"",@"SHT_CUDA_INFO"
	.sectionflags	@""
	.align	4


	//----- nvinfo : EIATTR_CUDA_API_VERSION
	.align		4
        /*0000*/ 	.byte	0x04, 0x37
        /*0002*/ 	.short	(.L_13 - .L_12)
.L_12:
        /*0004*/ 	.word	0x00000082


	//----- nvinfo : EIATTR_KPARAM_INFO
	.align		4
.L_13:
        /*0008*/ 	.byte	0x04, 0x17
        /*000a*/ 	.short	(.L_15 - .L_14)
.L_14:
        /*000c*/ 	.word	0x00000000
        /*0010*/ 	.short	0x0002
        /*0012*/ 	.short	0x0010
        /*0014*/ 	.byte	0x00, 0xf0, 0x21, 0x00


	//----- nvinfo : EIATTR_KPARAM_INFO
	.align		4
.L_15:
        /*0018*/ 	.byte	0x04, 0x17
        /*001a*/ 	.short	(.L_17 - .L_16)
.L_16:
        /*001c*/ 	.word	0x00000000
        /*0020*/ 	.short	0x0001
        /*0022*/ 	.short	0x0008
        /*0024*/ 	.byte	0x00, 0xf0, 0x11, 0x00


	//----- nvinfo : EIATTR_KPARAM_INFO
	.align		4
.L_17:
        /*0028*/ 	.byte	0x04, 0x17
        /*002a*/ 	.short	(.L_19 - .L_18)
.L_18:
        /*002c*/ 	.word	0x00000000
        /*0030*/ 	.short	0x0000
        /*0032*/ 	.short	0x0000
        /*0034*/ 	.byte	0x00, 0xf5, 0x21, 0x00


	//----- nvinfo : EIATTR_SPARSE_MMA_MASK
	.align		4
.L_19:
        /*0038*/ 	.byte	0x03, 0x50
        /*003a*/ 	.short	0x0000


	//----- nvinfo : EIATTR_MAXREG_COUNT
	.align		4
        /*003c*/ 	.byte	0x03, 0x1b
        /*003e*/ 	.short	0x00ff


	//----- nvinfo : EIATTR_MERCURY_ISA_VERSION
	.align		4
        /*0040*/ 	.byte	0x03, 0x5f
        /*0042*/ 	.short	0x0101


	//----- nvinfo : EIATTR_VRC_CTA_INIT_COUNT
	.align		4
        /*0044*/ 	.byte	0x02, 0x4a
	.zero		1
	.zero		1


	//----- nvinfo : EIATTR_EXIT_INSTR_OFFSETS
	.align		4
        /*0048*/ 	.byte	0x04, 0x1c
        /*004a*/ 	.short	(.L_21 - .L_20)


	//   ....[0]....
.L_20:
        /*004c*/ 	.word	0x00000090


	//   ....[1]....
        /*0050*/ 	.word	0x00000190


	//----- nvinfo : EIATTR_CRS_STACK_SIZE
	.align		4
.L_21:
        /*0054*/ 	.byte	0x04, 0x1e
        /*0056*/ 	.short	(.L_23 - .L_22)
.L_22:
        /*0058*/ 	.word	0x00000000


	//----- nvinfo : EIATTR_CBANK_PARAM_SIZE
	.align		4
.L_23:
        /*005c*/ 	.byte	0x03, 0x19
        /*005e*/ 	.short	0x0018


	//----- nvinfo : EIATTR_PARAM_CBANK
	.align		4
        /*0060*/ 	.byte	0x04, 0x0a
        /*0062*/ 	.short	(.L_25 - .L_24)
	.align		4
.L_24:
        /*0064*/ 	.word	index@(.nv.constant0._Z4fillPffm)
        /*0068*/ 	.short	0x0380
        /*006a*/ 	.short	0x0018


	//----- nvinfo : EIATTR_SW_WAR
	.align		4
.L_25:
        /*006c*/ 	.byte	0x04, 0x36
        /*006e*/ 	.short	(.L_27 - .L_26)
.L_26:
        /*0070*/ 	.word	0x00000008
.L_27:


//--------------------- .nv.info._Z3addPfS_S_m    --------------------------
	.section	.nv.info._Z3addPfS_S_m,"",@"SHT_CUDA_INFO"
	.sectionflags	@""
	.align	4


	//----- nvinfo : EIATTR_CUDA_API_VERSION
	.align		4
        /*0000*/ 	.byte	0x04, 0x37
        /*0002*/ 	.short	(.L_29 - .L_28)
.L_28:
        /*0004*/ 	.word	0x00000082


	//----- nvinfo : EIATTR_KPARAM_INFO
	.align		4
.L_29:
        /*0008*/ 	.byte	0x04, 0x17
        /*000a*/ 	.short	(.L_31 - .L_30)
.L_30:
        /*000c*/ 	.word	0x00000000
        /*0010*/ 	.short	0x0003
        /*0012*/ 	.short	0x0018
        /*0014*/ 	.byte	0x00, 0xf0, 0x21, 0x00


	//----- nvinfo : EIATTR_KPARAM_INFO
	.align		4
.L_31:
        /*0018*/ 	.byte	0x04, 0x17
        /*001a*/ 	.short	(.L_33 - .L_32)
.L_32:
        /*001c*/ 	.word	0x00000000
        /*0020*/ 	.short	0x0002
        /*0022*/ 	.short	0x0010
        /*0024*/ 	.byte	0x00, 0xf5, 0x21, 0x00


	//----- nvinfo : EIATTR_KPARAM_INFO
	.align		4
.L_33:
        /*0028*/ 	.byte	0x04, 0x17
        /*002a*/ 	.short	(.L_35 - .L_34)
.L_34:
        /*002c*/ 	.word	0x00000000
        /*0030*/ 	.short	0x0001
        /*0032*/ 	.short	0x0008
        /*0034*/ 	.byte	0x00, 0xf5, 0x21, 0x00


	//----- nvinfo : EIATTR_KPARAM_INFO
	.align		4
.L_35:
        /*0038*/ 	.byte	0x04, 0x17
        /*003a*/ 	.short	(.L_37 - .L_36)
.L_36:
        /*003c*/ 	.word	0x00000000
        /*0040*/ 	.short	0x0000
        /*0042*/ 	.short	0x0000
        /*0044*/ 	.byte	0x00, 0xf5, 0x21, 0x00


	//----- nvinfo : EIATTR_SPARSE_MMA_MASK
	.align		4
.L_37:
        /*0048*/ 	.byte	0x03, 0x50
        /*004a*/ 	.short	0x0000


	//----- nvinfo : EIATTR_MAXREG_COUNT
	.align		4
        /*004c*/ 	.byte	0x03, 0x1b
        /*004e*/ 	.short	0x00ff


	//----- nvinfo : EIATTR_MERCURY_ISA_VERSION
	.align		4
        /*0050*/ 	.byte	0x03, 0x5f
        /*0052*/ 	.short	0x0101


	//----- nvinfo : EIATTR_VRC_CTA_INIT_COUNT
	.align		4
        /*0054*/ 	.byte	0x02, 0x4a
	.zero		1
	.zero		1


	//----- nvinfo : EIATTR_EXIT_INSTR_OFFSETS
	.align		4
        /*0058*/ 	.byte	0x04, 0x1c
        /*005a*/ 	.short	(.L_39 - .L_38)


	//   ....[0]....
.L_38:
        /*005c*/ 	.word	0x00000090


	//   ....[1]....
        /*0060*/ 	.word	0x00000220


	//----- nvinfo : EIATTR_CRS_STACK_SIZE
	.align		4
.L_39:
        /*0064*/ 	.byte	0x04, 0x1e
        /*0066*/ 	.short	(.L_41 - .L_40)
.L_40:
        /*0068*/ 	.word	0x00000000


	//----- nvinfo : EIATTR_CBANK_PARAM_SIZE
	.align		4
.L_41:
        /*006c*/ 	.byte	0x03, 0x19
        /*006e*/ 	.short	0x0020


	//----- nvinfo : EIATTR_PARAM_CBANK
	.align		4
        /*0070*/ 	.byte	0x04, 0x0a
        /*0072*/ 	.short	(.L_43 - .L_42)
	.align		4
.L_42:
        /*0074*/ 	.word	index@(.nv.constant0._Z3addPfS_S_m)
        /*0078*/ 	.short	0x0380
        /*007a*/ 	.short	0x0020


	//----- nvinfo : EIATTR_SW_WAR
	.align		4
.L_43:
        /*007c*/ 	.byte	0x04, 0x36
        /*007e*/ 	.short	(.L_45 - .L_44)
.L_44:
        /*0080*/ 	.word	0x00000008
.L_45:


//--------------------- .nv.callgraph             --------------------------
	.section	.nv.callgraph,"",@"SHT_CUDA_CALLGRAPH"
	.align	4
	.sectionentsize	8
	.align		4
        /*0000*/ 	.word	0x00000000
	.align		4
        /*0004*/ 	.word	0xffffffff
	.align		4
        /*0008*/ 	.word	0x00000000
	.align		4
        /*000c*/ 	.word	0xfffffffe
	.align		4
        /*0010*/ 	.word	0x00000000
	.align		4
        /*0014*/ 	.word	0xfffffffd
	.align		4
        /*0018*/ 	.word	0x00000000
	.align		4
        /*001c*/ 	.word	0xfffffffc


//--------------------- .text._Z4fillPffm         --------------------------
	.section	.text._Z4fillPffm,"ax",@progbits
	.align	128
        .global         _Z4fillPffm
        .type           _Z4fillPffm,@function
        .size           _Z4fillPffm,(.L_x_4 - _Z4fillPffm)
        .other          _Z4fillPffm,@"STO_CUDA_ENTRY STV_DEFAULT"
_Z4fillPffm:
.text._Z4fillPffm:
[----:B------:R-:W-:Y:S01]  /*0000*/  LDC R1, c[0x0][0x37c] ;  /* 0x0000df00ff017b82 */ /* 0x000fe20000000800 */
[----:B------:R-:W0:Y:S07]  /*0010*/  S2R R3, SR_TID.X ;  /* 0x0000000000037919 */ /* 0x000e2e0000002100 */
[----:B------:R-:W0:Y:S01]  /*0020*/  S2UR UR4, SR_CTAID.X ;  /* 0x00000000000479c3 */ /* 0x000e220000002500 */
[----:B------:R-:W1:Y:S07]  /*0030*/  LDCU.64 UR8, c[0x0][0x390] ;  /* 0x00007200ff0877ac */ /* 0x000e6e0008000a00 */
[----:B------:R-:W0:Y:S02]  /*0040*/  LDC R2, c[0x0][0x360] ;  /* 0x0000d800ff027b82 */ /* 0x000e240000000800 */
[----:B0-----:R-:W-:-:S05]  /*0050*/  IMAD R0, R2, UR4, R3 ;  /* 0x0000000402007c24 */ /* 0x001fca000f8e0203 */
[----:B-1----:R-:W-:Y:S02]  /*0060*/  ISETP.GE.U32.AND P0, PT, R0, UR8, PT ;  /* 0x0000000800007c0c */ /* 0x002fe4000bf06070 */
[----:B------:R-:W-:-:S04]  /*0070*/  SHF.R.S32.HI R3, RZ, 0x1f, R0 ;  /* 0x0000001fff037819 */ /* 0x000fc80000011400 */
[----:B------:R-:W-:-:S13]  /*0080*/  ISETP.GE.U32.AND.EX P0, PT, R3, UR9, PT, P0 ;  /* 0x0000000903007c0c */ /* 0x000fda000bf06100 */
[----:B------:R-:W-:Y:S05]  /*0090*/  @P0 EXIT ;  /* 0x000000000000094d */ /* 0x000fea0003800000 */
[----:B------:R-:W0:Y:S01]  /*00a0*/  LDC R7, c[0x0][0x388] ;  /* 0x0000e200ff077b82 */ /* 0x000e220000000800 */
[----:B------:R-:W1:Y:S01]  /*00b0*/  LDCU UR4, c[0x0][0x370] ;  /* 0x00006e00ff0477ac */ /* 0x000e620008000800 */
[----:B------:R-:W-:Y:S02]  /*00c0*/  IMAD.MOV.U32 R5, RZ, RZ, R0 ;  /* 0x000000ffff057224 */ /* 0x000fe400078e0000 */
[----:B------:R-:W-:Y:S01]  /*00d0*/  IMAD.MOV.U32 R4, RZ, RZ, R3 ;  /* 0x000000ffff047224 */ /* 0x000fe200078e0003 */
[----:B------:R-:W2:Y:S01]  /*00e0*/  LDCU.64 UR6, c[0x0][0x358] ;  /* 0x00006b00ff0677ac */ /* 0x000ea20008000a00 */
[----:B------:R-:W3:Y:S01]  /*00f0*/  LDCU.64 UR10, c[0x0][0x380] ;  /* 0x00007000ff0a77ac */ /* 0x000ee20008000a00 */
[----:B-1----:R-:W-:-:S07]  /*0100*/  IMAD R0, R2, UR4, RZ ;  /* 0x0000000402007c24 */ /* 0x002fce000f8e02ff */
.L_x_0:
[----:B---3--:R-:W-:-:S04]  /*0110*/  LEA R2, P0, R5, UR10, 0x2 ;  /* 0x0000000a05027c11 */ /* 0x008fc8000f8010ff */
[----:B------:R-:W-:Y:S02]  /*0120*/  LEA.HI.X R3, R5, UR11, R4, 0x2, P0 ;  /* 0x0000000b05037c11 */ /* 0x000fe400080f1404 */
[----:B------:R-:W-:-:S03]  /*0130*/  IADD3 R5, P0, PT, R0, R5, RZ ;  /* 0x0000000500057210 */ /* 0x000fc60007f1e0ff */
[----:B0-2---:R1:W-:Y:S02]  /*0140*/  STG.E desc[UR6][R2.64], R7 ;  /* 0x0000000702007986 */ /* 0x0053e4000c101906 */
[----:B------:R-:W-:Y:S01]  /*0150*/  IMAD.X R4, RZ, RZ, R4, P0 ;  /* 0x000000ffff047224 */ /* 0x000fe200000e0604 */
[----:B------:R-:W-:-:S04]  /*0160*/  ISETP.GE.U32.AND P0, PT, R5, UR8, PT ;  /* 0x0000000805007c0c */ /* 0x000fc8000bf06070 */
[----:B------:R-:W-:-:S13]  /*0170*/  ISETP.GE.U32.AND.EX P0, PT, R4, UR9, PT, P0 ;  /* 0x0000000904007c0c */ /* 0x000fda000bf06100 */
[----:B-1----:R-:W-:Y:S05]  /*0180*/  @!P0 BRA `(.L_x_0) ;  /* 0xfffffffc00e08947 */ /* 0x002fea000383ffff */
[----:B------:R-:W-:Y:S05]  /*0190*/  EXIT ;  /* 0x000000000000794d */ /* 0x000fea0003800000 */
.L_x_1:
[----:B------:R-:W-:-:S00]  /*01a0*/  BRA `(.L_x_1) ;  /* 0xfffffffc00fc7947 */ /* 0x000fc0000383ffff */
[----:B------:R-:W-:-:S00]  /*01b0*/  NOP ;  /* 0x0000000000007918 */ /* 0x000fc00000000000 */
        /* <DEDUP_REMOVED lines=12> */
.L_x_4:


//--------------------- .text._Z3addPfS_S_m       --------------------------
	.section	.text._Z3addPfS_S_m,"ax",@progbits
	.align	128
        .global         _Z3addPfS_S_m
        .type           _Z3addPfS_S_m,@function
        .size           _Z3addPfS_S_m,(.L_x_5 - _Z3addPfS_S_m)
        .other          _Z3addPfS_S_m,@"STO_CUDA_ENTRY STV_DEFAULT"
_Z3addPfS_S_m:
.text._Z3addPfS_S_m:
        /* <DEDUP_REMOVED lines=10> */
[----:B------:R-:W0:Y:S01]  /*00a0*/  LDCU UR4, c[0x0][0x370] ;  /* 0x00006e00ff0477ac */ /* 0x000e220008000800 */
[----:B------:R-:W-:Y:S02]  /*00b0*/  IMAD.MOV.U32 R11, RZ, RZ, R0 ;  /* 0x000000ffff0b7224 */ /* 0x000fe400078e0000 */
[----:B------:R-:W-:Y:S01]  /*00c0*/  IMAD.MOV.U32 R8, RZ, RZ, R3 ;  /* 0x000000ffff087224 */ /* 0x000fe200078e0003 */
[----:B------:R-:W1:Y:S01]  /*00d0*/  LDCU.64 UR6, c[0x0][0x358] ;  /* 0x00006b00ff0677ac */ /* 0x000e620008000a00 */
[----:B------:R-:W2:Y:S01]  /*00e0*/  LDCU.64 UR10, c[0x0][0x390] ;  /* 0x00007200ff0a77ac */ /* 0x000ea20008000a00 */
[----:B------:R-:W3:Y:S01]  /*00f0*/  LDCU.128 UR12, c[0x0][0x380] ;  /* 0x00007000ff0c77ac */ /* 0x000ee20008000c00 */
[----:B0-----:R-:W-:-:S07]  /*0100*/  IMAD R0, R2, UR4, RZ ;  /* 0x0000000402007c24 */ /* 0x001fce000f8e02ff */
.L_x_2:
[C---:B0-----:R-:W-:Y:S01]  /*0110*/  IMAD.SHL.U32 R6, R11.reuse, 0x4, RZ ;  /* 0x000000040b067824 */ /* 0x041fe200078e00ff */
[----:B------:R-:W-:-:S04]  /*0120*/  SHF.L.U64.HI R7, R11, 0x2, R8 ;  /* 0x000000020b077819 */ /* 0x000fc80000010208 */
[C---:B---3--:R-:W-:Y:S02]  /*0130*/  IADD3 R4, P1, PT, R6.reuse, UR14, RZ ;  /* 0x0000000e06047c10 */ /* 0x048fe4000ff3e0ff */
[----:B------:R-:W-:Y:S02]  /*0140*/  IADD3 R2, P0, PT, R6, UR12, RZ ;  /* 0x0000000c06027c10 */ /* 0x000fe4000ff1e0ff */
[C---:B------:R-:W-:Y:S02]  /*0150*/  IADD3.X R5, PT, PT, R7.reuse, UR15, RZ, P1, !PT ;  /* 0x0000000f07057c10 */ /* 0x040fe40008ffe4ff */
[----:B------:R-:W-:-:S04]  /*0160*/  IADD3.X R3, PT, PT, R7, UR13, RZ, P0, !PT ;  /* 0x0000000d07037c10 */ /* 0x000fc800087fe4ff */
[----:B-1----:R-:W3:Y:S04]  /*0170*/  LDG.E R5, desc[UR6][R4.64] ;  /* 0x0000000604057981 */ /* 0x002ee8000c1e1900 */
[----:B------:R-:W3:Y:S01]  /*0180*/  LDG.E R2, desc[UR6][R2.64] ;  /* 0x0000000602027981 */ /* 0x000ee2000c1e1900 */
[----:B--2---:R-:W-:-:S04]  /*0190*/  IADD3 R6, P0, PT, R6, UR10, RZ ;  /* 0x0000000a06067c10 */ /* 0x004fc8000ff1e0ff */
[----:B------:R-:W-:Y:S02]  /*01a0*/  IADD3.X R7, PT, PT, R7, UR11, RZ, P0, !PT ;  /* 0x0000000b07077c10 */ /* 0x000fe400087fe4ff */
[----:B------:R-:W-:-:S05]  /*01b0*/  IADD3 R11, P0, PT, R0, R11, RZ ;  /* 0x0000000b000b7210 */ /* 0x000fca0007f1e0ff */
[----:B------:R-:W-:Y:S01]  /*01c0*/  IMAD.X R8, RZ, RZ, R8, P0 ;  /* 0x000000ffff087224 */ /* 0x000fe200000e0608 */
[----:B------:R-:W-:-:S04]  /*01d0*/  ISETP.GE.U32.AND P0, PT, R11, UR8, PT ;  /* 0x000000080b007c0c */ /* 0x000fc8000bf06070 */
[----:B------:R-:W-:Y:S01]  /*01e0*/  ISETP.GE.U32.AND.EX P0, PT, R8, UR9, PT, P0 ;  /* 0x0000000908007c0c */ /* 0x000fe2000bf06100 */
[----:B---3--:R-:W-:-:S05]  /*01f0*/  FADD R9, R2, R5 ;  /* 0x0000000502097221 */ /* 0x008fca0000000000 */
[----:B------:R0:W-:Y:S07]  /*0200*/  STG.E desc[UR6][R6.64], R9 ;  /* 0x0000000906007986 */ /* 0x0001ee000c101906 */
[----:B------:R-:W-:Y:S05]  /*0210*/  @!P0 BRA `(.L_x_2) ;  /* 0xfffffffc00bc8947 */ /* 0x000fea000383ffff */
[----:B------:R-:W-:Y:S05]  /*0220*/  EXIT ;  /* 0x000000000000794d */ /* 0x000fea0003800000 */
.L_x_3:
        /* <DEDUP_REMOVED lines=13> */
.L_x_5:


//--------------------- .nv.shared.reserved.0     --------------------------
	.section	.nv.shared.reserved.0,"aw",@nobits
	.weak		__nv_reservedSMEM_offset_0_alias
	.size		__nv_reservedSMEM_offset_0_alias, 0, 64
	.other		__nv_reservedSMEM_offset_0_alias,@"STO_CUDA_RESERVED_SHARED STV_DEFAULT"
__nv_reservedSMEM_offset_0_alias:
	.zero		0
	.zero		64


//--------------------- .nv.constant0._Z4fillPffm --------------------------
	.section	.nv.constant0._Z4fillPffm,"a",@progbits
	.sectionflags	@""
	.align	4
.nv.constant0._Z4fillPffm:
	.zero		920


//--------------------- .nv.constant0._Z3addPfS_S_m --------------------------
	.section	.nv.constant0._Z3addPfS_S_m,"a",@progbits
	.sectionflags	@""
	.align	4
.nv.constant0._Z3addPfS_S_m:
	.zero		928


//--------------------- SYMBOLS --------------------------

	.type		.nv.reservedSmem.offset0,@object
	.size		.nv.reservedSmem.offset0,0x4
